	.headerflags	@"EF_CUDA_TEXMODE_UNIFIED EF_CUDA_64BIT_ADDRESS EF_CUDA_ACCELERATORS EF_CUDA_SM90 EF_CUDA_VIRTUAL_SM(EF_CUDA_SM90)"
	.elftype	@"ET_EXEC"


//--------------------- .nv.info                  --------------------------
	.section	.nv.info,"",@"SHT_CUDA_INFO"
	.align	4


	//----- nvinfo : EIATTR_REGCOUNT
	.align		4
        /*0000*/ 	.byte	0x04, 0x2f
        /*0002*/ 	.short	(.L_3 - .L_2)
	.align		4
.L_2:
        /*0004*/ 	.word	index@(triton_poi_fused__native_batch_norm_legit_no_training_convolution_relu_8)
        /*0008*/ 	.word	0x00000020


	//----- nvinfo : EIATTR_MIN_STACK_SIZE
	.align		4
.L_3:
        /*000c*/ 	.byte	0x04, 0x12
        /*000e*/ 	.short	(.L_5 - .L_4)
	.align		4
.L_4:
        /*0010*/ 	.word	index@(triton_poi_fused__native_batch_norm_legit_no_training_convolution_relu_8)
        /*0014*/ 	.word	0x00000000


	//----- nvinfo : EIATTR_FRAME_SIZE
	.align		4
.L_5:
        /*0018*/ 	.byte	0x04, 0x11
        /*001a*/ 	.short	(.L_7 - .L_6)
	.align		4
.L_6:
        /*001c*/ 	.word	index@(triton_poi_fused__native_batch_norm_legit_no_training_convolution_relu_8)
        /*0020*/ 	.word	0x00000000


	//----- nvinfo : EIATTR_MIN_STACK_SIZE
	.align		4
.L_7:
        /*0024*/ 	.byte	0x04, 0x12
        /*0026*/ 	.short	(.L_9 - .L_8)
	.align		4
.L_8:
        /*0028*/ 	.word	index@(triton_poi_fused__native_batch_norm_legit_no_training_convolution_relu_8)
        /*002c*/ 	.word	0x00000000
.L_9:


//--------------------- .nv.info.triton_poi_fused__native_batch_norm_legit_no_training_convolution_relu_8 --------------------------
	.section	.nv.info.triton_poi_fused__native_batch_norm_legit_no_training_convolution_relu_8,"",@"SHT_CUDA_INFO"
	.sectionflags	@""
	.align	4


	//----- nvinfo : EIATTR_CUDA_API_VERSION
	.align		4
        /*0000*/ 	.byte	0x04, 0x37
        /*0002*/ 	.short	(.L_11 - .L_10)
.L_10:
        /*0004*/ 	.word	0x0000007c


	//----- nvinfo : EIATTR_KPARAM_INFO
	.align		4
.L_11:
        /*0008*/ 	.byte	0x04, 0x17
        /*000a*/ 	.short	(.L_13 - .L_12)
.L_12:
        /*000c*/ 	.word	0x00000000
        /*0010*/ 	.short	0x0007
        /*0012*/ 	.short	0x0038
        /*0014*/ 	.byte	0x00, 0xf0, 0x11, 0x00


	//----- nvinfo : EIATTR_KPARAM_INFO
	.align		4
.L_13:
        /*0018*/ 	.byte	0x04, 0x17
        /*001a*/ 	.short	(.L_15 - .L_14)
.L_14:
        /*001c*/ 	.word	0x00000000
        /*0020*/ 	.short	0x0006
        /*0022*/ 	.short	0x0030
        /*0024*/ 	.byte	0x00, 0xf4, 0x21, 0x00


	//----- nvinfo : EIATTR_KPARAM_INFO
	.align		4
.L_15:
        /*0028*/ 	.byte	0x04, 0x17
        /*002a*/ 	.short	(.L_17 - .L_16)
.L_16:
        /*002c*/ 	.word	0x00000000
        /*0030*/ 	.short	0x0005
        /*0032*/ 	.short	0x0028
        /*0034*/ 	.byte	0x00, 0xf4, 0x21, 0x00


	//----- nvinfo : EIATTR_KPARAM_INFO
	.align		4
.L_17:
        /*0038*/ 	.byte	0x04, 0x17
        /*003a*/ 	.short	(.L_19 - .L_18)
.L_18:
        /*003c*/ 	.word	0x00000000
        /*0040*/ 	.short	0x0004
        /*0042*/ 	.short	0x0020
        /*0044*/ 	.byte	0x00, 0xf4, 0x21, 0x00


	//----- nvinfo : EIATTR_KPARAM_INFO
	.align		4
.L_19:
        /*0048*/ 	.byte	0x04, 0x17
        /*004a*/ 	.short	(.L_21 - .L_20)
.L_20:
        /*004c*/ 	.word	0x00000000
        /*0050*/ 	.short	0x0003
        /*0052*/ 	.short	0x0018
        /*0054*/ 	.byte	0x00, 0xf4, 0x21, 0x00


	//----- nvinfo : EIATTR_KPARAM_INFO
	.align		4
.L_21:
        /*0058*/ 	.byte	0x04, 0x17
        /*005a*/ 	.short	(.L_23 - .L_22)
.L_22:
        /*005c*/ 	.word	0x00000000
        /*0060*/ 	.short	0x0002
        /*0062*/ 	.short	0x0010
        /*0064*/ 	.byte	0x00, 0xf4, 0x21, 0x00


	//----- nvinfo : EIATTR_KPARAM_INFO
	.align		4
.L_23:
        /*0068*/ 	.byte	0x04, 0x17
        /*006a*/ 	.short	(.L_25 - .L_24)
.L_24:
        /*006c*/ 	.word	0x00000000
        /*0070*/ 	.short	0x0001
        /*0072*/ 	.short	0x0008
        /*0074*/ 	.byte	0x00, 0xf4, 0x21, 0x00


	//----- nvinfo : EIATTR_KPARAM_INFO
	.align		4
.L_25:
        /*0078*/ 	.byte	0x04, 0x17
        /*007a*/ 	.short	(.L_27 - .L_26)
.L_26:
        /*007c*/ 	.word	0x00000000
        /*0080*/ 	.short	0x0000
        /*0082*/ 	.short	0x0000
        /*0084*/ 	.byte	0x00, 0xf4, 0x21, 0x00


	//----- nvinfo : EIATTR_SPARSE_MMA_MASK
	.align		4
.L_27:
        /*0088*/ 	.byte	0x03, 0x50
        /*008a*/ 	.short	0x0000


	//----- nvinfo : EIATTR_MAXREG_COUNT
	.align		4
        /*008c*/ 	.byte	0x03, 0x1b
        /*008e*/ 	.short	0x00ff


	//----- nvinfo : EIATTR_EXIT_INSTR_OFFSETS
	.align		4
        /*0090*/ 	.byte	0x04, 0x1c
        /*0092*/ 	.short	(.L_29 - .L_28)


	//   ....[0]....
.L_28:
        /*0094*/ 	.word	0x000007d0


	//----- nvinfo : EIATTR_REQNTID
	.align		4
.L_29:
        /*0098*/ 	.byte	0x04, 0x10
        /*009a*/ 	.short	(.L_31 - .L_30)
.L_30:
        /*009c*/ 	.word	0x00000080
        /*00a0*/ 	.word	0x00000001
        /*00a4*/ 	.word	0x00000001


	//----- nvinfo : EIATTR_CBANK_PARAM_SIZE
	.align		4
.L_31:
        /*00a8*/ 	.byte	0x03, 0x19
        /*00aa*/ 	.short	0x003c


	//----- nvinfo : EIATTR_PARAM_CBANK
	.align		4
        /*00ac*/ 	.byte	0x04, 0x0a
        /*00ae*/ 	.short	(.L_33 - .L_32)
	.align		4
.L_32:
        /*00b0*/ 	.word	index@(.nv.constant0.triton_poi_fused__native_batch_norm_legit_no_training_convolution_relu_8)
        /*00b4*/ 	.short	0x0210
        /*00b6*/ 	.short	0x003c


	//----- nvinfo : EIATTR_SW_WAR
	.align		4
.L_33:
        /*00b8*/ 	.byte	0x04, 0x36
        /*00ba*/ 	.short	(.L_35 - .L_34)
.L_34:
        /*00bc*/ 	.word	0x00000008
.L_35:


//--------------------- .nv.callgraph             --------------------------
	.section	.nv.callgraph,"",@"SHT_CUDA_CALLGRAPH"
	.align	4
	.sectionentsize	8
	.align		4
        /*0000*/ 	.word	0x00000000
	.align		4
        /*0004*/ 	.word	0xffffffff
	.align		4
        /*0008*/ 	.word	0x00000000
	.align		4
        /*000c*/ 	.word	0xfffffffe
	.align		4
        /*0010*/ 	.word	0x00000000
	.align		4
        /*0014*/ 	.word	0xfffffffd
	.align		4
        /*0018*/ 	.word	0x00000000
	.align		4
        /*001c*/ 	.word	0xfffffffc


//--------------------- .nv.constant4             --------------------------
	.section	.nv.constant4,"a",@progbits
	.align	8
	.align		8
.nv.constant4:
        /*0000*/ 	.dword	_$_str
	.align		8
        /*0008*/ 	.dword	_$_str_$_2


//--------------------- .text.triton_poi_fused__native_batch_norm_legit_no_training_convolution_relu_8 --------------------------
	.section	.text.triton_poi_fused__native_batch_norm_legit_no_training_convolution_relu_8,"ax",@progbits
	.align	128
        .global         triton_poi_fused__native_batch_norm_legit_no_training_convolution_relu_8
        .type           triton_poi_fused__native_batch_norm_legit_no_training_convolution_relu_8,@function
        .size           triton_poi_fused__native_batch_norm_legit_no_training_convolution_relu_8,(.L_x_1 - triton_poi_fused__native_batch_norm_legit_no_training_convolution_relu_8)
        .other          triton_poi_fused__native_batch_norm_legit_no_training_convolution_relu_8,@"STO_CUDA_ENTRY STV_DEFAULT"
triton_poi_fused__native_batch_norm_legit_no_training_convolution_relu_8:
.text.triton_poi_fused__native_batch_norm_legit_no_training_convolution_relu_8:
[----:B------:R-:W-:Y:S01]  /*0000*/  LDC R1, c[0x0][0x28] ;  /* 0x00000a00ff017b82 */ /* 0x000fe20000000800 */
[----:B------:R-:W1:Y:S01]  /*0010*/  S2R R0, SR_TID.X ;  /* 0x0000000000007919 */ /* 0x000e620000002100 */
[----:B------:R-:W-:-:S06]  /*0020*/  ULDC.64 UR4, c[0x0][0x208] ;  /* 0x0000820000047ab9 */ /* 0x000fcc0000000a00 */
[----:B------:R-:W2:Y:S01]  /*0030*/  LDC.64 R28, c[0x0][0x218] ;  /* 0x00008600ff1c7b82 */ /* 0x000ea20000000a00 */
[----:B------:R-:W3:Y:S07]  /*0040*/  S2R R5, SR_CTAID.X ;  /* 0x0000000000057919 */ /* 0x000eee0000002500 */
[----:B------:R-:W4:Y:S08]  /*0050*/  LDC.64 R26, c[0x0][0x220] ;  /* 0x00008800ff1a7b82 */ /* 0x000f300000000a00 */
[----:B------:R-:W5:Y:S01]  /*0060*/  LDC.64 R22, c[0x0][0x230] ;  /* 0x00008c00ff167b82 */ /* 0x000f620000000a00 */
[----:B-1----:R-:W-:-:S02]  /*0070*/  SHF.L.U32 R0, R0, 0x2, RZ ;  /* 0x0000000200007819 */ /* 0x002fc400000006ff */
[----:B---3--:R-:W-:Y:S02]  /*0080*/  SHF.R.S32.HI R3, RZ, 0x15, R5 ;  /* 0x00000015ff037819 */ /* 0x008fe40000011405 */
[----:B------:R-:W-:Y:S02]  /*0090*/  LOP3.LUT R0, R0, 0x1fc, RZ, 0xc0, !PT ;  /* 0x000001fc00007812 */ /* 0x000fe400078ec0ff */
[----:B------:R-:W-:Y:S02]  /*00a0*/  SGXT R3, R3, 0x1 ;  /* 0x000000010303781a */ /* 0x000fe40000000200 */
[----:B------:R-:W-:Y:S02]  /*00b0*/  LEA R0, R5, R0, 0xa ;  /* 0x0000000005007211 */ /* 0x000fe400078e50ff */
[----:B------:R-:W1:Y:S02]  /*00c0*/  LDC.64 R4, c[0x0][0x228] ;  /* 0x00008a00ff047b82 */ /* 0x000e640000000a00 */
[----:B------:R-:W-:-:S04]  /*00d0*/  LEA.HI R3, R3, R0, RZ, 0xc ;  /* 0x0000000003037211 */ /* 0x000fc800078f60ff */
[----:B------:R-:W-:Y:S02]  /*00e0*/  SHF.R.S32.HI R9, RZ, 0xc, R3 ;  /* 0x0000000cff097819 */ /* 0x000fe40000011403 */
[----:B------:R-:W-:-:S03]  /*00f0*/  IADD3 R3, R3, 0x200, RZ ;  /* 0x0000020003037810 */ /* 0x000fc60007ffe0ff */
[----:B------:R-:W-:Y:S01]  /*0100*/  IMAD.HI R2, R9, 0x2aaaaaab, RZ ;  /* 0x2aaaaaab09027827 */ /* 0x000fe200078e02ff */
[----:B------:R-:W-:-:S04]  /*0110*/  SHF.R.S32.HI R3, RZ, 0xc, R3 ;  /* 0x0000000cff037819 */ /* 0x000fc80000011403 */
[----:B------:R-:W-:Y:S01]  /*0120*/  SHF.R.U32.HI R7, RZ, 0x1f, R2 ;  /* 0x0000001fff077819 */ /* 0x000fe20000011602 */
[----:B------:R-:W-:-:S03]  /*0130*/  IMAD.HI R6, R3, 0x2aaaaaab, RZ ;  /* 0x2aaaaaab03067827 */ /* 0x000fc600078e02ff */
[----:B------:R-:W-:Y:S02]  /*0140*/  LEA.HI R2, R2, R7, RZ, 0x1d ;  /* 0x0000000702027211 */ /* 0x000fe400078fe8ff */
[----:B------:R-:W-:-:S03]  /*0150*/  SHF.R.U32.HI R7, RZ, 0x1f, R6 ;  /* 0x0000001fff077819 */ /* 0x000fc60000011606 */
[----:B------:R-:W-:Y:S01]  /*0160*/  IMAD R9, R2, -0x30, R9 ;  /* 0xffffffd002097824 */ /* 0x000fe200078e0209 */
[----:B------:R-:W-:-:S03]  /*0170*/  LEA.HI R6, R6, R7, RZ, 0x1d ;  /* 0x0000000706067211 */ /* 0x000fc600078fe8ff */
[----:B-1----:R-:W-:-:S04]  /*0180*/  IMAD.WIDE R12, R9, 0x4, R4 ;  /* 0x00000004090c7825 */ /* 0x002fc800078e0204 */
[----:B------:R-:W-:Y:S01]  /*0190*/  IMAD R3, R6, -0x30, R3 ;  /* 0xffffffd006037824 */ /* 0x000fe200078e0203 */
[----:B------:R-:W3:Y:S01]  /*01a0*/  LDG.E.EL R21, desc[UR4][R12.64] ;  /* 0x000000040c157981 */ /* 0x000ee2000c2e1900 */
[----:B------:R-:W1:Y:S02]  /*01b0*/  LDC.64 R6, c[0x0][0x210] ;  /* 0x00008400ff067b82 */ /* 0x000e640000000a00 */
[----:B------:R-:W-:-:S06]  /*01c0*/  IMAD.WIDE R24, R3, 0x4, R4 ;  /* 0x0000000403187825 */ /* 0x000fcc00078e0204 */
[----:B------:R-:W3:Y:S01]  /*01d0*/  LDG.E.EL R24, desc[UR4][R24.64] ;  /* 0x0000000418187981 */ /* 0x000ee2000c2e1900 */
[----:B------:R-:W5:Y:S01]  /*01e0*/  LDC.64 R4, c[0x0][0x238] ;  /* 0x00008e00ff047b82 */ /* 0x000f620000000a00 */
[----:B--2---:R-:W-:-:S05]  /*01f0*/  IMAD.WIDE R10, R9, 0x4, R28 ;  /* 0x00000004090a7825 */ /* 0x004fca00078e021c */
[----:B------:R4:W2:Y:S01]  /*0200*/  LDG.E.EL R19, desc[UR4][R10.64] ;  /* 0x000000040a137981 */ /* 0x0008a2000c2e1900 */
[----:B01----:R-:W-:-:S04]  /*0210*/  IMAD.WIDE R6, R0, 0x4, R6 ;  /* 0x0000000400067825 */ /* 0x003fc800078e0206 */
[C---:B----4-:R-:W-:Y:S01]  /*0220*/  IMAD.WIDE R10, R9.reuse, 0x4, R26 ;  /* 0x00000004090a7825 */ /* 0x050fe200078e021a */
[----:B------:R-:W2:Y:S04]  /*0230*/  LDG.E.128 R12, desc[UR4][R6.64] ;  /* 0x00000004060c7981 */ /* 0x000ea8000c1e1d00 */
[----:B------:R-:W4:Y:S01]  /*0240*/  LDG.E.EL R18, desc[UR4][R10.64] ;  /* 0x000000040a127981 */ /* 0x000f22000c2e1900 */
[----:B-----5:R-:W-:-:S04]  /*0250*/  IMAD.WIDE R16, R9, 0x4, R22 ;  /* 0x0000000409107825 */ /* 0x020fc800078e0216 */
[----:B------:R-:W-:Y:S02]  /*0260*/  IMAD.WIDE R8, R9, 0x4, R4 ;  /* 0x0000000409087825 */ /* 0x000fe400078e0204 */
[----:B------:R-:W5:Y:S02]  /*0270*/  LDG.E.EL R17, desc[UR4][R16.64] ;  /* 0x0000000410117981 */ /* 0x000f64000c2e1900 */
[C---:B------:R-:W-:Y:S02]  /*0280*/  IMAD.WIDE R28, R3.reuse, 0x4, R28 ;  /* 0x00000004031c7825 */ /* 0x040fe400078e021c */
[----:B------:R-:W5:Y:S02]  /*0290*/  LDG.E.EL R20, desc[UR4][R8.64] ;  /* 0x0000000408147981 */ /* 0x000f64000c2e1900 */
[C---:B------:R-:W-:Y:S02]  /*02a0*/  IMAD.WIDE R26, R3.reuse, 0x4, R26 ;  /* 0x00000004031a7825 */ /* 0x040fe400078e021a */
[----:B------:R0:W5:Y:S04]  /*02b0*/  LDG.E.EL R16, desc[UR4][R28.64] ;  /* 0x000000041c107981 */ /* 0x000168000c2e1900 */
[----:B------:R-:W5:Y:S01]  /*02c0*/  LDG.E.128 R8, desc[UR4][R6.64+0x800] ;  /* 0x0008000406087981 */ /* 0x000f62000c1e1d00 */
[----:B------:R-:W-:-:S03]  /*02d0*/  IMAD.WIDE R4, R3, 0x4, R4 ;  /* 0x0000000403047825 */ /* 0x000fc600078e0204 */
[----:B------:R-:W5:Y:S01]  /*02e0*/  LDG.E.EL R2, desc[UR4][R26.64] ;  /* 0x000000041a027981 */ /* 0x000f62000c2e1900 */
[----:B------:R-:W-:-:S03]  /*02f0*/  IMAD.WIDE R22, R3, 0x4, R22 ;  /* 0x0000000403167825 */ /* 0x000fc600078e0216 */
[----:B------:R-:W5:Y:S04]  /*0300*/  LDG.E.EL R4, desc[UR4][R4.64] ;  /* 0x0000000404047981 */ /* 0x000f68000c2e1900 */
[----:B------:R1:W5:Y:S01]  /*0310*/  LDG.E.EL R3, desc[UR4][R22.64] ;  /* 0x0000000416037981 */ /* 0x000362000c2e1900 */
[----:B---3--:R-:W-:-:S04]  /*0320*/  FADD R21, R21, 9.9999997473787516356e-06 ;  /* 0x3727c5ac15157421 */ /* 0x008fc80000000000 */
[----:B------:R-:W3:Y:S01]  /*0330*/  MUFU.SQRT R25, R21 ;  /* 0x0000001500197308 */ /* 0x000ee20000002000 */
[----:B------:R-:W-:-:S07]  /*0340*/  FADD R24, R24, 9.9999997473787516356e-06 ;  /* 0x3727c5ac18187421 */ /* 0x000fce0000000000 */
[----:B0-----:R-:W0:Y:S01]  /*0350*/  MUFU.SQRT R28, R24 ;  /* 0x00000018001c7308 */ /* 0x001e220000002000 */
[C---:B---3--:R-:W-:Y:S02]  /*0360*/  FSETP.GT.AND P0, PT, R25.reuse, 8.50705917302346158658e+37, PT ;  /* 0x7e8000001900780b */ /* 0x048fe40003f04000 */
[----:B------:R-:W-:Y:S02]  /*0370*/  FSETP.GEU.AND P2, PT, R25, 1.175494350822287508e-38, PT ;  /* 0x008000001900780b */ /* 0x000fe40003f4e000 */
[C---:B0-----:R-:W-:Y:S02]  /*0380*/  FSETP.GT.AND P1, PT, R28.reuse, 8.50705917302346158658e+37, PT ;  /* 0x7e8000001c00780b */ /* 0x041fe40003f24000 */
[----:B------:R-:W-:-:S07]  /*0390*/  FSETP.GEU.AND P3, PT, R28, 1.175494350822287508e-38, PT ;  /* 0x008000001c00780b */ /* 0x000fce0003f6e000 */
[----:B------:R-:W-:Y:S01]  /*03a0*/  @P0 FMUL R25, R25, 0.25 ;  /* 0x3e80000019190820 */ /* 0x000fe20000400000 */
[----:B------:R-:W-:-:S03]  /*03b0*/  HFMA2.MMA R24, -RZ, RZ, 1.625, 0 ;  /* 0x3e800000ff187435 */ /* 0x000fc600000001ff */
[----:B------:R-:W-:Y:S01]  /*03c0*/  @!P2 FMUL R25, R25, 16777216 ;  /* 0x4b8000001919a820 */ /* 0x000fe20000400000 */
[----:B------:R-:W-:-:S04]  /*03d0*/  @P1 FMUL R28, R28, 0.25 ;  /* 0x3e8000001c1c1820 */ /* 0x000fc80000400000 */
[----:B------:R-:W-:Y:S01]  /*03e0*/  @!P3 FMUL R28, R28, 16777216 ;  /* 0x4b8000001c1cb820 */ /* 0x000fe20000400000 */
[----:B------:R-:W0:Y:S01]  /*03f0*/  MUFU.RCP R25, R25 ;  /* 0x0000001900197308 */ /* 0x000e220000001000 */
[----:B-1----:R-:W-:-:S07]  /*0400*/  FSEL R22, R24, 1, P0 ;  /* 0x3f80000018167808 */ /* 0x002fce0000000000 */
[----:B------:R1:W3:Y:S01]  /*0410*/  MUFU.RCP R5, R28 ;  /* 0x0000001c00057308 */ /* 0x0002e20000001000 */
[----:B------:R-:W-:Y:S01]  /*0420*/  FSEL R24, R24, 1, P1 ;  /* 0x3f80000018187808 */ /* 0x000fe20000800000 */
[----:B------:R-:W-:Y:S01]  /*0430*/  @!P2 FMUL R22, R22, 16777216 ;  /* 0x4b8000001616a820 */ /* 0x000fe20000400000 */
[--C-:B--2---:R-:W-:Y:S01]  /*0440*/  FADD R13, R13, R19.reuse ;  /* 0x000000130d0d7221 */ /* 0x104fe20000000000 */
[--C-:B------:R-:W-:Y:S01]  /*0450*/  FADD R12, R12, R19.reuse ;  /* 0x000000130c0c7221 */ /* 0x100fe20000000000 */
[--C-:B------:R-:W-:Y:S01]  /*0460*/  FADD R14, R14, R19.reuse ;  /* 0x000000130e0e7221 */ /* 0x100fe20000000000 */
[----:B------:R-:W-:Y:S01]  /*0470*/  @!P3 FMUL R24, R24, 16777216 ;  /* 0x4b8000001818b820 */ /* 0x000fe20000400000 */
[----:B------:R-:W-:Y:S01]  /*0480*/  FADD R15, R15, R19 ;  /* 0x000000130f0f7221 */ /* 0x000fe20000000000 */
[----:B0-----:R-:W-:Y:S01]  /*0490*/  FMUL R21, R25, R22 ;  /* 0x0000001619157220 */ /* 0x001fe20000400000 */
[C---:B----4-:R-:W-:Y:S01]  /*04a0*/  FADD R22, -R18.reuse, R12 ;  /* 0x0000000c12167221 */ /* 0x050fe20000000100 */
[C---:B------:R-:W-:Y:S01]  /*04b0*/  FADD R26, -R18.reuse, R14 ;  /* 0x0000000e121a7221 */ /* 0x040fe20000000100 */
[C---:B-1----:R-:W-:Y:S01]  /*04c0*/  FADD R28, -R18.reuse, R15 ;  /* 0x0000000f121c7221 */ /* 0x042fe20000000100 */
[----:B---3--:R-:W-:Y:S01]  /*04d0*/  FMUL R5, R5, R24 ;  /* 0x0000001805057220 */ /* 0x008fe20000400000 */
[----:B------:R-:W-:-:S02]  /*04e0*/  FADD R24, -R18, R13 ;  /* 0x0000000d12187221 */ /* 0x000fc40000000100 */
[----:B------:R-:W0:Y:S01]  /*04f0*/  LDC.64 R18, c[0x0][0x240] ;  /* 0x00009000ff127b82 */ /* 0x000e220000000a00 */
[C---:B------:R-:W-:Y:S01]  /*0500*/  FMUL R27, R21.reuse, R22 ;  /* 0x00000016151b7220 */ /* 0x040fe20000400000 */
[C---:B------:R-:W-:Y:S01]  /*0510*/  FMUL R24, R21.reuse, R24 ;  /* 0x0000001815187220 */ /* 0x040fe20000400000 */
[C---:B------:R-:W-:Y:S01]  /*0520*/  FMUL R23, R21.reuse, R26 ;  /* 0x0000001a15177220 */ /* 0x040fe20000400000 */
[----:B------:R-:W-:Y:S01]  /*0530*/  FMUL R25, R21, R28 ;  /* 0x0000001c15197220 */ /* 0x000fe20000400000 */
[--C-:B-----5:R-:W-:Y:S01]  /*0540*/  FADD R9, R9, R16.reuse ;  /* 0x0000001009097221 */ /* 0x120fe20000000000 */
[--C-:B------:R-:W-:Y:S01]  /*0550*/  FADD R8, R8, R16.reuse ;  /* 0x0000001008087221 */ /* 0x100fe20000000000 */
[--C-:B------:R-:W-:Y:S01]  /*0560*/  FADD R10, R10, R16.reuse ;  /* 0x000000100a0a7221 */ /* 0x100fe20000000000 */
[----:B------:R-:W-:Y:S01]  /*0570*/  FADD R11, R11, R16 ;  /* 0x000000100b0b7221 */ /* 0x000fe20000000000 */
[C-C-:B------:R-:W-:Y:S01]  /*0580*/  FFMA R22, R17.reuse, R24, R20.reuse ;  /* 0x0000001811167223 */ /* 0x140fe20000000014 */
[C-C-:B------:R-:W-:Y:S01]  /*0590*/  FFMA R21, R17.reuse, R27, R20.reuse ;  /* 0x0000001b11157223 */ /* 0x140fe20000000014 */
[C-C-:B------:R-:W-:Y:S01]  /*05a0*/  FFMA R23, R17.reuse, R23, R20.reuse ;  /* 0x0000001711177223 */ /* 0x140fe20000000014 */
[----:B------:R-:W-:Y:S01]  /*05b0*/  FFMA R17, R17, R25, R20 ;  /* 0x0000001911117223 */ /* 0x000fe20000000014 */
[C---:B------:R-:W-:Y:S01]  /*05c0*/  FADD R20, -R2.reuse, R9 ;  /* 0x0000000902147221 */ /* 0x040fe20000000100 */
[C---:B------:R-:W-:Y:S01]  /*05d0*/  FADD R16, -R2.reuse, R8 ;  /* 0x0000000802107221 */ /* 0x040fe20000000100 */
[C---:B------:R-:W-:Y:S01]  /*05e0*/  FADD R24, -R2.reuse, R10 ;  /* 0x0000000a02187221 */ /* 0x040fe20000000100 */
[----:B------:R-:W-:Y:S01]  /*05f0*/  FADD R2, -R2, R11 ;  /* 0x0000000b02027221 */ /* 0x000fe20000000100 */
[C---:B------:R-:W-:Y:S01]  /*0600*/  FMUL R20, R5.reuse, R20 ;  /* 0x0000001405147220 */ /* 0x040fe20000400000 */
[C---:B------:R-:W-:Y:S01]  /*0610*/  FMUL R29, R5.reuse, R16 ;  /* 0x00000010051d7220 */ /* 0x040fe20000400000 */
[C---:B------:R-:W-:Y:S01]  /*0620*/  FMUL R27, R5.reuse, R24 ;  /* 0x00000018051b7220 */ /* 0x040fe20000400000 */
[----:B------:R-:W-:Y:S01]  /*0630*/  FMUL R25, R5, R2 ;  /* 0x0000000205197220 */ /* 0x000fe20000400000 */
[C-C-:B------:R-:W-:Y:S01]  /*0640*/  FFMA R5, R3.reuse, R20, R4.reuse ;  /* 0x0000001403057223 */ /* 0x140fe20000000004 */
[C-C-:B------:R-:W-:Y:S01]  /*0650*/  FFMA R20, R3.reuse, R29, R4.reuse ;  /* 0x0000001d03147223 */ /* 0x140fe20000000004 */
[C-C-:B------:R-:W-:Y:S01]  /*0660*/  FFMA R24, R3.reuse, R27, R4.reuse ;  /* 0x0000001b03187223 */ /* 0x140fe20000000004 */
[----:B------:R-:W-:Y:S01]  /*0670*/  FFMA R25, R3, R25, R4 ;  /* 0x0000001903197223 */ /* 0x000fe20000000004 */
[----:B------:R-:W-:Y:S01]  /*0680*/  FSETP.GEU.AND P6, PT, R17, RZ, PT ;  /* 0x000000ff1100720b */ /* 0x000fe20003fce000 */
[----:B0-----:R-:W-:Y:S01]  /*0690*/  IMAD.WIDE R2, R0, 0x4, R18 ;  /* 0x0000000400027825 */ /* 0x001fe200078e0212 */
[----:B------:R-:W-:-:S02]  /*06a0*/  FSETP.GEU.AND P0, PT, R23, RZ, PT ;  /* 0x000000ff1700720b */ /* 0x000fc40003f0e000 */
[----:B------:R-:W-:Y:S02]  /*06b0*/  FSETP.GEU.AND P1, PT, R22, RZ, PT ;  /* 0x000000ff1600720b */ /* 0x000fe40003f2e000 */
[----:B------:R-:W-:Y:S02]  /*06c0*/  FSETP.GEU.AND P2, PT, R21, RZ, PT ;  /* 0x000000ff1500720b */ /* 0x000fe40003f4e000 */
[----:B------:R-:W-:Y:S02]  /*06d0*/  SEL R19, R17, RZ, P6 ;  /* 0x000000ff11137207 */ /* 0x000fe40003000000 */
[----:B------:R-:W-:Y:S02]  /*06e0*/  FSETP.GEU.AND P3, PT, R25, RZ, PT ;  /* 0x000000ff1900720b */ /* 0x000fe40003f6e000 */
[----:B------:R-:W-:Y:S02]  /*06f0*/  FSETP.GEU.AND P4, PT, R24, RZ, PT ;  /* 0x000000ff1800720b */ /* 0x000fe40003f8e000 */
[----:B------:R-:W-:-:S02]  /*0700*/  FSETP.GEU.AND P5, PT, R5, RZ, PT ;  /* 0x000000ff0500720b */ /* 0x000fc40003fae000 */
[----:B------:R-:W-:Y:S02]  /*0710*/  FSETP.GEU.AND P6, PT, R20, RZ, PT ;  /* 0x000000ff1400720b */ /* 0x000fe40003fce000 */
[----:B------:R-:W-:Y:S02]  /*0720*/  SEL R18, R23, RZ, P0 ;  /* 0x000000ff17127207 */ /* 0x000fe40000000000 */
[----:B------:R-:W-:Y:S02]  /*0730*/  SEL R17, R22, RZ, P1 ;  /* 0x000000ff16117207 */ /* 0x000fe40000800000 */
[----:B------:R-:W-:Y:S02]  /*0740*/  SEL R16, R21, RZ, P2 ;  /* 0x000000ff15107207 */ /* 0x000fe40001000000 */
[----:B------:R-:W-:Y:S02]  /*0750*/  SEL R23, R25, RZ, P3 ;  /* 0x000000ff19177207 */ /* 0x000fe40001800000 */
[----:B------:R-:W-:-:S02]  /*0760*/  SEL R22, R24, RZ, P4 ;  /* 0x000000ff18167207 */ /* 0x000fc40002000000 */
[----:B------:R-:W-:Y:S02]  /*0770*/  SEL R21, R5, RZ, P5 ;  /* 0x000000ff05157207 */ /* 0x000fe40002800000 */
[----:B------:R-:W-:Y:S01]  /*0780*/  SEL R20, R20, RZ, P6 ;  /* 0x000000ff14147207 */ /* 0x000fe20003000000 */
[----:B------:R-:W-:Y:S04]  /*0790*/  STG.E.128 desc[UR4][R6.64], R12 ;  /* 0x0000000c06007986 */ /* 0x000fe8000c101d04 */
[----:B------:R-:W-:Y:S04]  /*07a0*/  STG.E.128 desc[UR4][R6.64+0x800], R8 ;  /* 0x0008000806007986 */ /* 0x000fe8000c101d04 */
[----:B------:R-:W-:Y:S04]  /*07b0*/  STG.E.128 desc[UR4][R2.64], R16 ;  /* 0x0000001002007986 */ /* 0x000fe8000c101d04 */
[----:B------:R-:W-:Y:S01]  /*07c0*/  STG.E.128 desc[UR4][R2.64+0x800], R20 ;  /* 0x0008001402007986 */ /* 0x000fe2000c101d04 */
[----:B------:R-:W-:Y:S05]  /*07d0*/  EXIT ;  /* 0x000000000000794d */ /* 0x000fea0003800000 */
.L_x_0:
[----:B------:R-:W-:-:S00]  /*07e0*/  BRA `(.L_x_0) ;  /* 0xfffffffc00fc7947 */ /* 0x000fc0000383ffff */
[----:B------:R-:W-:-:S00]  /*07f0*/  NOP ;  /* 0x0000000000007918 */ /* 0x000fc00000000000 */
        /* <DEDUP_REMOVED lines=8> */
.L_x_1:


//--------------------- .nv.global.init           --------------------------
	.section	.nv.global.init,"aw",@progbits
.nv.global.init:
	.type		_$_str,@object
	.size		_$_str,(_$_str_$_2 - _$_str)
_$_str:
        /*0000*/ 	.byte	0x5f, 0x5f, 0x43, 0x55, 0x44, 0x41, 0x5f, 0x46, 0x54, 0x5a, 0x00
	.type		_$_str_$_2,@object
	.size		_$_str_$_2,(.L_1 - _$_str_$_2)
_$_str_$_2:
        /*000b*/ 	.byte	0x5f, 0x5f, 0x43, 0x55, 0x44, 0x41, 0x5f, 0x50, 0x52, 0x45, 0x43, 0x5f, 0x53, 0x51, 0x52, 0x54
        /*001b*/ 	.byte	0x00
.L_1:


//--------------------- .nv.constant0.triton_poi_fused__native_batch_norm_legit_no_training_convolution_relu_8 --------------------------
	.section	.nv.constant0.triton_poi_fused__native_batch_norm_legit_no_training_convolution_relu_8,"a",@progbits
	.sectionflags	@""
	.align	4
.nv.constant0.triton_poi_fused__native_batch_norm_legit_no_training_convolution_relu_8:
	.zero		588
